	.headerflags	@"EF_CUDA_TEXMODE_UNIFIED EF_CUDA_64BIT_ADDRESS EF_CUDA_ACCELERATORS EF_CUDA_SM90 EF_CUDA_VIRTUAL_SM(EF_CUDA_SM90)"
	.elftype	@"ET_EXEC"


//--------------------- .nv.info                  --------------------------
	.section	.nv.info,"",@"SHT_CUDA_INFO"
	.align	4


	//----- nvinfo : EIATTR_REGCOUNT
	.align		4
        /*0000*/ 	.byte	0x04, 0x2f
        /*0002*/ 	.short	(.L_1 - .L_0)
	.align		4
.L_0:
        /*0004*/ 	.word	index@(triton_poi_fused_max_unpool2d_9)
        /*0008*/ 	.word	0x00000008


	//----- nvinfo : EIATTR_MIN_STACK_SIZE
	.align		4
.L_1:
        /*000c*/ 	.byte	0x04, 0x12
        /*000e*/ 	.short	(.L_3 - .L_2)
	.align		4
.L_2:
        /*0010*/ 	.word	index@(triton_poi_fused_max_unpool2d_9)
        /*0014*/ 	.word	0x00000000


	//----- nvinfo : EIATTR_FRAME_SIZE
	.align		4
.L_3:
        /*0018*/ 	.byte	0x04, 0x11
        /*001a*/ 	.short	(.L_5 - .L_4)
	.align		4
.L_4:
        /*001c*/ 	.word	index@(triton_poi_fused_max_unpool2d_9)
        /*0020*/ 	.word	0x00000000


	//----- nvinfo : EIATTR_MIN_STACK_SIZE
	.align		4
.L_5:
        /*0024*/ 	.byte	0x04, 0x12
        /*0026*/ 	.short	(.L_7 - .L_6)
	.align		4
.L_6:
        /*0028*/ 	.word	index@(triton_poi_fused_max_unpool2d_9)
        /*002c*/ 	.word	0x00000000
.L_7:


//--------------------- .nv.info.triton_poi_fused_max_unpool2d_9 --------------------------
	.section	.nv.info.triton_poi_fused_max_unpool2d_9,"",@"SHT_CUDA_INFO"
	.sectionflags	@""
	.align	4


	//----- nvinfo : EIATTR_CUDA_API_VERSION
	.align		4
        /*0000*/ 	.byte	0x04, 0x37
        /*0002*/ 	.short	(.L_9 - .L_8)
.L_8:
        /*0004*/ 	.word	0x0000007c


	//----- nvinfo : EIATTR_KPARAM_INFO
	.align		4
.L_9:
        /*0008*/ 	.byte	0x04, 0x17
        /*000a*/ 	.short	(.L_11 - .L_10)
.L_10:
        /*000c*/ 	.word	0x00000000
        /*0010*/ 	.short	0x0001
        /*0012*/ 	.short	0x0008
        /*0014*/ 	.byte	0x00, 0xf0, 0x11, 0x00


	//----- nvinfo : EIATTR_KPARAM_INFO
	.align		4
.L_11:
        /*0018*/ 	.byte	0x04, 0x17
        /*001a*/ 	.short	(.L_13 - .L_12)
.L_12:
        /*001c*/ 	.word	0x00000000
        /*0020*/ 	.short	0x0000
        /*0022*/ 	.short	0x0000
        /*0024*/ 	.byte	0x00, 0xf4, 0x21, 0x00


	//----- nvinfo : EIATTR_SPARSE_MMA_MASK
	.align		4
.L_13:
        /*0028*/ 	.byte	0x03, 0x50
        /*002a*/ 	.short	0x0000


	//----- nvinfo : EIATTR_MAXREG_COUNT
	.align		4
        /*002c*/ 	.byte	0x03, 0x1b
        /*002e*/ 	.short	0x00ff


	//----- nvinfo : EIATTR_EXIT_INSTR_OFFSETS
	.align		4
        /*0030*/ 	.byte	0x04, 0x1c
        /*0032*/ 	.short	(.L_15 - .L_14)


	//   ....[0]....
.L_14:
        /*0034*/ 	.word	0x00000090


	//----- nvinfo : EIATTR_REQNTID
	.align		4
.L_15:
        /*0038*/ 	.byte	0x04, 0x10
        /*003a*/ 	.short	(.L_17 - .L_16)
.L_16:
        /*003c*/ 	.word	0x00000080
        /*0040*/ 	.word	0x00000001
        /*0044*/ 	.word	0x00000001


	//----- nvinfo : EIATTR_CBANK_PARAM_SIZE
	.align		4
.L_17:
        /*0048*/ 	.byte	0x03, 0x19
        /*004a*/ 	.short	0x000c


	//----- nvinfo : EIATTR_PARAM_CBANK
	.align		4
        /*004c*/ 	.byte	0x04, 0x0a
        /*004e*/ 	.short	(.L_19 - .L_18)
	.align		4
.L_18:
        /*0050*/ 	.word	index@(.nv.constant0.triton_poi_fused_max_unpool2d_9)
        /*0054*/ 	.short	0x0210
        /*0056*/ 	.short	0x000c


	//----- nvinfo : EIATTR_SW_WAR
	.align		4
.L_19:
        /*0058*/ 	.byte	0x04, 0x36
        /*005a*/ 	.short	(.L_21 - .L_20)
.L_20:
        /*005c*/ 	.word	0x00000008
.L_21:


//--------------------- .nv.callgraph             --------------------------
	.section	.nv.callgraph,"",@"SHT_CUDA_CALLGRAPH"
	.align	4
	.sectionentsize	8
	.align		4
        /*0000*/ 	.word	0x00000000
	.align		4
        /*0004*/ 	.word	0xffffffff
	.align		4
        /*0008*/ 	.word	0x00000000
	.align		4
        /*000c*/ 	.word	0xfffffffe
	.align		4
        /*0010*/ 	.word	0x00000000
	.align		4
        /*0014*/ 	.word	0xfffffffd
	.align		4
        /*0018*/ 	.word	0x00000000
	.align		4
        /*001c*/ 	.word	0xfffffffc


//--------------------- .text.triton_poi_fused_max_unpool2d_9 --------------------------
	.section	.text.triton_poi_fused_max_unpool2d_9,"ax",@progbits
	.align	128
        .global         triton_poi_fused_max_unpool2d_9
        .type           triton_poi_fused_max_unpool2d_9,@function
        .size           triton_poi_fused_max_unpool2d_9,(.L_x_1 - triton_poi_fused_max_unpool2d_9)
        .other          triton_poi_fused_max_unpool2d_9,@"STO_CUDA_ENTRY STV_DEFAULT"
triton_poi_fused_max_unpool2d_9:
.text.triton_poi_fused_max_unpool2d_9:
[----:B------:R-:W-:Y:S01]  /*0000*/  LDC R1, c[0x0][0x28] ;  /* 0x00000a00ff017b82 */ /* 0x000fe20000000800 */
[----:B------:R-:W1:Y:S07]  /*0010*/  S2R R0, SR_TID.X ;  /* 0x0000000000007919 */ /* 0x000e6e0000002100 */
[----:B------:R-:W2:Y:S01]  /*0020*/  LDC.64 R2, c[0x0][0x210] ;  /* 0x00008400ff027b82 */ /* 0x000ea20000000a00 */
[----:B------:R-:W-:Y:S01]  /*0030*/  ULDC.64 UR4, c[0x0][0x208] ;  /* 0x0000820000047ab9 */ /* 0x000fe20000000a00 */
[----:B------:R-:W3:Y:S01]  /*0040*/  S2R R5, SR_CTAID.X ;  /* 0x0000000000057919 */ /* 0x000ee20000002500 */
[----:B-1----:R-:W-:-:S04]  /*0050*/  LOP3.LUT R0, R0, 0x7f, RZ, 0xc0, !PT ;  /* 0x0000007f00007812 */ /* 0x002fc800078ec0ff */
[----:B---3--:R-:W-:-:S05]  /*0060*/  LEA R5, R5, R0, 0x7 ;  /* 0x0000000005057211 */ /* 0x008fca00078e38ff */
[----:B--2---:R-:W-:-:S05]  /*0070*/  IMAD.WIDE R2, R5, 0x4, R2 ;  /* 0x0000000405027825 */ /* 0x004fca00078e0202 */
[----:B------:R-:W-:Y:S01]  /*0080*/  STG.E desc[UR4][R2.64], RZ ;  /* 0x000000ff02007986 */ /* 0x000fe2000c101904 */
[----:B------:R-:W-:Y:S05]  /*0090*/  EXIT ;  /* 0x000000000000794d */ /* 0x000fea0003800000 */
.L_x_0:
[----:B------:R-:W-:-:S00]  /*00a0*/  BRA `(.L_x_0) ;  /* 0xfffffffc00fc7947 */ /* 0x000fc0000383ffff */
[----:B------:R-:W-:-:S00]  /*00b0*/  NOP ;  /* 0x0000000000007918 */ /* 0x000fc00000000000 */
        /* <DEDUP_REMOVED lines=12> */
.L_x_1:


//--------------------- .nv.constant0.triton_poi_fused_max_unpool2d_9 --------------------------
	.section	.nv.constant0.triton_poi_fused_max_unpool2d_9,"a",@progbits
	.sectionflags	@""
	.align	4
.nv.constant0.triton_poi_fused_max_unpool2d_9:
	.zero		540
